//
// Generated by NVIDIA NVVM Compiler
//
// Compiler Build ID: CL-36424714
// Cuda compilation tools, release 13.0, V13.0.88
// Based on NVVM 20.0.0
//

.version 9.0
.target sm_100
.address_size 64

	// .globl	_Z5helloPcPi

.visible .entry _Z5helloPcPi(
	.param .u64 .ptr .align 1 _Z5helloPcPi_param_0,
	.param .u64 .ptr .align 1 _Z5helloPcPi_param_1
)
{
	.reg .b16 	%rs<4>;
	.reg .b32 	%r<2>;
	.reg .b64 	%rd<9>;

	ld.param.u64 	%rd1, [_Z5helloPcPi_param_0];
	ld.param.u64 	%rd2, [_Z5helloPcPi_param_1];
	cvta.to.global.u64 	%rd3, %rd1;
	cvta.to.global.u64 	%rd4, %rd2;
	mov.u32 	%r1, %tid.x;
	cvt.u64.u32 	%rd5, %r1;
	mul.wide.u32 	%rd6, %r1, 4;
	add.s64 	%rd7, %rd4, %rd6;
	ld.global.u8 	%rs1, [%rd7];
	add.s64 	%rd8, %rd3, %rd5;
	ld.global.u8 	%rs2, [%rd8];
	add.s16 	%rs3, %rs2, %rs1;
	st.global.u8 	[%rd8], %rs3;
	ret;

}
	// .globl	_Z4nullv
.visible .entry _Z4nullv()
{


	ret;

}


// ===== COMPILED SASS (sm_100) =====

	.target	sm_100

	.elftype	@"ET_EXEC"


//--------------------- .note.nv.tkinfo           --------------------------
	.section	.note.nv.tkinfo,"",@"SHT_NOTE"
	.sectionflags	@"SHF_NOTE_NV_TKINFO"
	.tkinfo
        /*0018*/ 	.word	0x00000002
        /*0030*/ 	.string	""
        /*0030*/ 	.string	"ptxas"
        /*0030*/ 	.string	"Cuda compilation tools, release 13.0, V13.0.88"
        /*0030*/ 	.string	"Build cuda_13.0.r13.0/compiler.36424714_0"
        /*0030*/ 	.string	"-arch sm_100 -m 64 "



//--------------------- .note.nv.cuinfo           --------------------------
	.section	.note.nv.cuinfo,"",@"SHT_NOTE"
	.sectionflags	@"SHF_NOTE_NV_CUINFO"
        /*0018*/ 	.short	0x0002
        /*001a*/ 	.short	0x0064
        /*001c*/ 	.short	0x0082
	.zero		2


//--------------------- .nv.info                  --------------------------
	.section	.nv.info,"",@"SHT_CUDA_INFO"
	.align	4


	//----- nvinfo : EIATTR_REGCOUNT
	.align		4
        /*0000*/ 	.byte	0x04, 0x2f
        /*0002*/ 	.short	(.L_1 - .L_0)
	.align		4
.L_0:
        /*0004*/ 	.word	index@(_Z5helloPcPi)
        /*0008*/ 	.word	0x0000000a


	//----- nvinfo : EIATTR_FRAME_SIZE
	.align		4
.L_1:
        /*000c*/ 	.byte	0x04, 0x11
        /*000e*/ 	.short	(.L_3 - .L_2)
	.align		4
.L_2:
        /*0010*/ 	.word	index@(_Z5helloPcPi)
        /*0014*/ 	.word	0x00000000


	//----- nvinfo : EIATTR_REGCOUNT
	.align		4
.L_3:
        /*0018*/ 	.byte	0x04, 0x2f
        /*001a*/ 	.short	(.L_5 - .L_4)
	.align		4
.L_4:
        /*001c*/ 	.word	index@(_Z4nullv)
        /*0020*/ 	.word	0x00000004


	//----- nvinfo : EIATTR_FRAME_SIZE
	.align		4
.L_5:
        /*0024*/ 	.byte	0x04, 0x11
        /*0026*/ 	.short	(.L_7 - .L_6)
	.align		4
.L_6:
        /*0028*/ 	.word	index@(_Z4nullv)
        /*002c*/ 	.word	0x00000000


	//----- nvinfo : EIATTR_MIN_STACK_SIZE
	.align		4
.L_7:
        /*0030*/ 	.byte	0x04, 0x12
        /*0032*/ 	.short	(.L_9 - .L_8)
	.align		4
.L_8:
        /*0034*/ 	.word	index@(_Z4nullv)
        /*0038*/ 	.word	0x00000000


	//----- nvinfo : EIATTR_MIN_STACK_SIZE
	.align		4
.L_9:
        /*003c*/ 	.byte	0x04, 0x12
        /*003e*/ 	.short	(.L_11 - .L_10)
	.align		4
.L_10:
        /*0040*/ 	.word	index@(_Z5helloPcPi)
        /*0044*/ 	.word	0x00000000
.L_11:


//--------------------- .nv.compat                --------------------------
	.section	.nv.compat,"",@"SHT_CUDA_COMPAT_INFO"
	.align	4
        /*0000*/ 	.byte	0x02, 0x09, 0x00, 0x00, 0x02, 0x02, 0x01, 0x00, 0x02, 0x05, 0x05, 0x00, 0x03, 0x07, 0x01, 0x01
        /*0010*/ 	.byte	0x02, 0x03, 0x00, 0x00, 0x02, 0x06, 0x01, 0x00, 0x04, 0x0b, 0x08, 0x00, 0x09, 0x00, 0x00, 0x00
        /*0020*/ 	.byte	0x00, 0x00, 0x00, 0x00


//--------------------- .nv.info._Z4nullv         --------------------------
	.section	.nv.info._Z4nullv,"",@"SHT_CUDA_INFO"
	.sectionflags	@""
	.align	4


	//----- nvinfo : EIATTR_CUDA_API_VERSION
	.align		4
        /*0000*/ 	.byte	0x04, 0x37
        /*0002*/ 	.short	(.L_13 - .L_12)
.L_12:
        /*0004*/ 	.word	0x00000082


	//----- nvinfo : EIATTR_SPARSE_MMA_MASK
	.align		4
.L_13:
        /*0008*/ 	.byte	0x03, 0x50
        /*000a*/ 	.short	0x0000


	//----- nvinfo : EIATTR_MAXREG_COUNT
	.align		4
        /*000c*/ 	.byte	0x03, 0x1b
        /*000e*/ 	.short	0x00ff


	//----- nvinfo : EIATTR_MERCURY_ISA_VERSION
	.align		4
        /*0010*/ 	.byte	0x03, 0x5f
        /*0012*/ 	.short	0x0101


	//----- nvinfo : EIATTR_VRC_CTA_INIT_COUNT
	.align		4
        /*0014*/ 	.byte	0x02, 0x4a
	.zero		1
	.zero		1


	//----- nvinfo : EIATTR_EXIT_INSTR_OFFSETS
	.align		4
        /*0018*/ 	.byte	0x04, 0x1c
        /*001a*/ 	.short	(.L_15 - .L_14)


	//   ....[0]....
.L_14:
        /*001c*/ 	.word	0x00000010


	//----- nvinfo : EIATTR_SW_WAR
	.align		4
.L_15:
        /*0020*/ 	.byte	0x04, 0x36
        /*0022*/ 	.short	(.L_17 - .L_16)
.L_16:
        /*0024*/ 	.word	0x00000008
.L_17:


//--------------------- .nv.info._Z5helloPcPi     --------------------------
	.section	.nv.info._Z5helloPcPi,"",@"SHT_CUDA_INFO"
	.sectionflags	@""
	.align	4


	//----- nvinfo : EIATTR_CUDA_API_VERSION
	.align		4
        /*0000*/ 	.byte	0x04, 0x37
        /*0002*/ 	.short	(.L_19 - .L_18)
.L_18:
        /*0004*/ 	.word	0x00000082


	//----- nvinfo : EIATTR_KPARAM_INFO
	.align		4
.L_19:
        /*0008*/ 	.byte	0x04, 0x17
        /*000a*/ 	.short	(.L_21 - .L_20)
.L_20:
        /*000c*/ 	.word	0x00000000
        /*0010*/ 	.short	0x0001
        /*0012*/ 	.short	0x0008
        /*0014*/ 	.byte	0x00, 0xf5, 0x21, 0x00


	//----- nvinfo : EIATTR_KPARAM_INFO
	.align		4
.L_21:
        /*0018*/ 	.byte	0x04, 0x17
        /*001a*/ 	.short	(.L_23 - .L_22)
.L_22:
        /*001c*/ 	.word	0x00000000
        /*0020*/ 	.short	0x0000
        /*0022*/ 	.short	0x0000
        /*0024*/ 	.byte	0x00, 0xf5, 0x21, 0x00


	//----- nvinfo : EIATTR_SPARSE_MMA_MASK
	.align		4
.L_23:
        /*0028*/ 	.byte	0x03, 0x50
        /*002a*/ 	.short	0x0000


	//----- nvinfo : EIATTR_MAXREG_COUNT
	.align		4
        /*002c*/ 	.byte	0x03, 0x1b
        /*002e*/ 	.short	0x00ff


	//----- nvinfo : EIATTR_MERCURY_ISA_VERSION
	.align		4
        /*0030*/ 	.byte	0x03, 0x5f
        /*0032*/ 	.short	0x0101


	//----- nvinfo : EIATTR_VRC_CTA_INIT_COUNT
	.align		4
        /*0034*/ 	.byte	0x02, 0x4a
	.zero		1
	.zero		1


	//----- nvinfo : EIATTR_EXIT_INSTR_OFFSETS
	.align		4
        /*0038*/ 	.byte	0x04, 0x1c
        /*003a*/ 	.short	(.L_25 - .L_24)


	//   ....[0]....
.L_24:
        /*003c*/ 	.word	0x000000c0


	//----- nvinfo : EIATTR_CBANK_PARAM_SIZE
	.align		4
.L_25:
        /*0040*/ 	.byte	0x03, 0x19
        /*0042*/ 	.short	0x0010


	//----- nvinfo : EIATTR_PARAM_CBANK
	.align		4
        /*0044*/ 	.byte	0x04, 0x0a
        /*0046*/ 	.short	(.L_27 - .L_26)
	.align		4
.L_26:
        /*0048*/ 	.word	index@(.nv.constant0._Z5helloPcPi)
        /*004c*/ 	.short	0x0380
        /*004e*/ 	.short	0x0010


	//----- nvinfo : EIATTR_SW_WAR
	.align		4
.L_27:
        /*0050*/ 	.byte	0x04, 0x36
        /*0052*/ 	.short	(.L_29 - .L_28)
.L_28:
        /*0054*/ 	.word	0x00000008
.L_29:


//--------------------- .nv.callgraph             --------------------------
	.section	.nv.callgraph,"",@"SHT_CUDA_CALLGRAPH"
	.align	4
	.sectionentsize	8
	.align		4
        /*0000*/ 	.word	0x00000000
	.align		4
        /*0004*/ 	.word	0xffffffff
	.align		4
        /*0008*/ 	.word	0x00000000
	.align		4
        /*000c*/ 	.word	0xfffffffe
	.align		4
        /*0010*/ 	.word	0x00000000
	.align		4
        /*0014*/ 	.word	0xfffffffd
	.align		4
        /*0018*/ 	.word	0x00000000
	.align		4
        /*001c*/ 	.word	0xfffffffc


//--------------------- .text._Z4nullv            --------------------------
	.section	.text._Z4nullv,"ax",@progbits
	.align	128
        .global         _Z4nullv
        .type           _Z4nullv,@function
        .size           _Z4nullv,(.L_x_2 - _Z4nullv)
        .other          _Z4nullv,@"STO_CUDA_ENTRY STV_DEFAULT"
_Z4nullv:
.text._Z4nullv:
[----:B------:R-:W-:Y:S01]  /*0000*/  LDC R1, c[0x0][0x37c] ;  /* 0x0000df00ff017b82 */ /* 0x000fe20000000800 */
[----:B------:R-:W-:Y:S05]  /*0010*/  EXIT ;  /* 0x000000000000794d */ /* 0x000fea0003800000 */
.L_x_0:
[----:B------:R-:W-:-:S00]  /*0020*/  BRA `(.L_x_0) ;  /* 0xfffffffc00fc7947 */ /* 0x000fc0000383ffff */
[----:B------:R-:W-:-:S00]  /*0030*/  NOP ;  /* 0x0000000000007918 */ /* 0x000fc00000000000 */
        /* <DEDUP_REMOVED lines=12> */
.L_x_2:


//--------------------- .text._Z5helloPcPi        --------------------------
	.section	.text._Z5helloPcPi,"ax",@progbits
	.align	128
        .global         _Z5helloPcPi
        .type           _Z5helloPcPi,@function
        .size           _Z5helloPcPi,(.L_x_3 - _Z5helloPcPi)
        .other          _Z5helloPcPi,@"STO_CUDA_ENTRY STV_DEFAULT"
_Z5helloPcPi:
.text._Z5helloPcPi:
[----:B------:R-:W-:Y:S01]  /*0000*/  LDC R1, c[0x0][0x37c] ;  /* 0x0000df00ff017b82 */ /* 0x000fe20000000800 */
[----:B------:R-:W0:Y:S07]  /*0010*/  S2R R5, SR_TID.X ;  /* 0x0000000000057919 */ /* 0x000e2e0000002100 */
[----:B------:R-:W1:Y:S01]  /*0020*/  LDC.64 R2, c[0x0][0x388] ;  /* 0x0000e200ff027b82 */ /* 0x000e620000000a00 */
[----:B------:R-:W0:Y:S01]  /*0030*/  LDCU.64 UR6, c[0x0][0x380] ;  /* 0x00007000ff0677ac */ /* 0x000e220008000a00 */
[----:B------:R-:W2:Y:S01]  /*0040*/  LDCU.64 UR4, c[0x0][0x358] ;  /* 0x00006b00ff0477ac */ /* 0x000ea20008000a00 */
[C---:B0-----:R-:W-:Y:S01]  /*0050*/  IADD3 R4, P0, PT, R5.reuse, UR6, RZ ;  /* 0x0000000605047c10 */ /* 0x041fe2000ff1e0ff */
[----:B-1----:R-:W-:-:S03]  /*0060*/  IMAD.WIDE.U32 R2, R5, 0x4, R2 ;  /* 0x0000000405027825 */ /* 0x002fc600078e0002 */
[----:B------:R-:W-:-:S03]  /*0070*/  IADD3.X R5, PT, PT, RZ, UR7, RZ, P0, !PT ;  /* 0x00000007ff057c10 */ /* 0x000fc600087fe4ff */
[----:B--2---:R-:W2:Y:S04]  /*0080*/  LDG.E.U8 R2, desc[UR4][R2.64] ;  /* 0x0000000402027981 */ /* 0x004ea8000c1e1100 */
[----:B------:R-:W2:Y:S02]  /*0090*/  LDG.E.U8 R7, desc[UR4][R4.64] ;  /* 0x0000000404077981 */ /* 0x000ea4000c1e1100 */
[----:B--2---:R-:W-:-:S05]  /*00a0*/  IADD3 R7, PT, PT, R2, R7, RZ ;  /* 0x0000000702077210 */ /* 0x004fca0007ffe0ff */
[----:B------:R-:W-:Y:S01]  /*00b0*/  STG.E.U8 desc[UR4][R4.64], R7 ;  /* 0x0000000704007986 */ /* 0x000fe2000c101104 */
[----:B------:R-:W-:Y:S05]  /*00c0*/  EXIT ;  /* 0x000000000000794d */ /* 0x000fea0003800000 */
.L_x_1:
        /* <DEDUP_REMOVED lines=11> */
.L_x_3:


//--------------------- .nv.shared.reserved.0     --------------------------
	.section	.nv.shared.reserved.0,"aw",@nobits
	.weak		__nv_reservedSMEM_offset_0_alias
	.size		__nv_reservedSMEM_offset_0_alias, 0, 64
	.other		__nv_reservedSMEM_offset_0_alias,@"STO_CUDA_RESERVED_SHARED STV_DEFAULT"
__nv_reservedSMEM_offset_0_alias:
	.zero		0
	.zero		64


//--------------------- .nv.constant0._Z4nullv    --------------------------
	.section	.nv.constant0._Z4nullv,"a",@progbits
	.sectionflags	@""
	.align	4
.nv.constant0._Z4nullv:
	.zero		896


//--------------------- .nv.constant0._Z5helloPcPi --------------------------
	.section	.nv.constant0._Z5helloPcPi,"a",@progbits
	.sectionflags	@""
	.align	4
.nv.constant0._Z5helloPcPi:
	.zero		912


//--------------------- SYMBOLS --------------------------

	.type		.nv.reservedSmem.offset0,@object
	.size		.nv.reservedSmem.offset0,0x4
